//
// Generated by NVIDIA NVVM Compiler
//
// Compiler Build ID: CL-36424714
// Cuda compilation tools, release 13.0, V13.0.88
// Based on NVVM 20.0.0
//

.version 9.0
.target sm_100
.address_size 64

	// .globl	_Z6kernelPfS_S_ii
// _ZZ6kernelPfS_S_iiE3xSM has been demoted

.visible .entry _Z6kernelPfS_S_ii(
	.param .u64 .ptr .align 1 _Z6kernelPfS_S_ii_param_0,
	.param .u64 .ptr .align 1 _Z6kernelPfS_S_ii_param_1,
	.param .u64 .ptr .align 1 _Z6kernelPfS_S_ii_param_2,
	.param .u32 _Z6kernelPfS_S_ii_param_3,
	.param .u32 _Z6kernelPfS_S_ii_param_4
)
{
	.reg .pred 	%p<9>;
	.reg .b32 	%r<26>;
	.reg .b32 	%f<9>;
	.reg .b64 	%rd<13>;
	// demoted variable
	.shared .align 4 .b8 _ZZ6kernelPfS_S_iiE3xSM[4096];
	ld.param.u64 	%rd2, [_Z6kernelPfS_S_ii_param_0];
	ld.param.u64 	%rd3, [_Z6kernelPfS_S_ii_param_1];
	ld.param.u64 	%rd1, [_Z6kernelPfS_S_ii_param_2];
	ld.param.u32 	%r9, [_Z6kernelPfS_S_ii_param_4];
	cvta.to.global.u64 	%rd4, %rd3;
	cvta.to.global.u64 	%rd5, %rd2;
	mov.u32 	%r1, %tid.x;
	mov.u32 	%r10, %ctaid.x;
	mov.u32 	%r25, %ntid.x;
	mad.lo.s32 	%r3, %r10, %r25, %r1;
	mov.u32 	%r12, %tid.y;
	mov.u32 	%r13, %ctaid.y;
	mov.u32 	%r14, %ntid.y;
	mad.lo.s32 	%r4, %r13, %r14, %r12;
	mad.lo.s32 	%r15, %r9, %r4, %r3;
	mul.wide.s32 	%rd6, %r15, 4;
	add.s64 	%rd7, %rd5, %rd6;
	ld.global.f32 	%f1, [%rd7];
	mul.wide.s32 	%rd8, %r3, 4;
	add.s64 	%rd9, %rd4, %rd8;
	ld.global.f32 	%f2, [%rd9];
	mul.f32 	%f3, %f1, %f2;
	mul.lo.s32 	%r5, %r12, %r25;
	add.s32 	%r16, %r5, %r1;
	shl.b32 	%r17, %r16, 2;
	mov.u32 	%r18, _ZZ6kernelPfS_S_iiE3xSM;
	add.s32 	%r6, %r18, %r17;
	st.shared.f32 	[%r6], %f3;
	bar.sync 	0;
	setp.ge.s32 	%p1, %r3, %r9;
	setp.lt.u32 	%p2, %r25, 2;
	or.pred  	%p3, %p1, %p2;
	@%p3 bra 	$L__BB0_4;
$L__BB0_1:
	shr.u32 	%r8, %r25, 1;
	setp.ge.u32 	%p4, %r1, %r8;
	add.s32 	%r19, %r8, %r3;
	setp.ge.s32 	%p5, %r19, %r9;
	or.pred  	%p6, %p4, %p5;
	@%p6 bra 	$L__BB0_3;
	shl.b32 	%r20, %r8, 2;
	add.s32 	%r21, %r6, %r20;
	ld.shared.f32 	%f4, [%r21];
	ld.shared.f32 	%f5, [%r6];
	add.f32 	%f6, %f4, %f5;
	st.shared.f32 	[%r6], %f6;
	bar.sync 	0;
$L__BB0_3:
	setp.gt.u32 	%p7, %r25, 3;
	mov.u32 	%r25, %r8;
	@%p7 bra 	$L__BB0_1;
$L__BB0_4:
	setp.ne.s32 	%p8, %r1, 0;
	@%p8 bra 	$L__BB0_6;
	cvta.to.global.u64 	%rd10, %rd1;
	mul.wide.u32 	%rd11, %r4, 4;
	add.s64 	%rd12, %rd10, %rd11;
	shl.b32 	%r22, %r5, 2;
	add.s32 	%r24, %r18, %r22;
	ld.shared.f32 	%f7, [%r24];
	atom.global.add.f32 	%f8, [%rd12], %f7;
$L__BB0_6:
	ret;

}


// ===== COMPILED SASS (sm_100) =====

	.target	sm_100

	.elftype	@"ET_EXEC"


//--------------------- .note.nv.tkinfo           --------------------------
	.section	.note.nv.tkinfo,"",@"SHT_NOTE"
	.sectionflags	@"SHF_NOTE_NV_TKINFO"
	.tkinfo
        /*0018*/ 	.word	0x00000002
        /*0030*/ 	.string	""
        /*0030*/ 	.string	"ptxas"
        /*0030*/ 	.string	"Cuda compilation tools, release 13.0, V13.0.88"
        /*0030*/ 	.string	"Build cuda_13.0.r13.0/compiler.36424714_0"
        /*0030*/ 	.string	"-arch sm_100 -m 64 "



//--------------------- .note.nv.cuinfo           --------------------------
	.section	.note.nv.cuinfo,"",@"SHT_NOTE"
	.sectionflags	@"SHF_NOTE_NV_CUINFO"
        /*0018*/ 	.short	0x0002
        /*001a*/ 	.short	0x0064
        /*001c*/ 	.short	0x0082
	.zero		2


//--------------------- .nv.info                  --------------------------
	.section	.nv.info,"",@"SHT_CUDA_INFO"
	.align	4


	//----- nvinfo : EIATTR_REGCOUNT
	.align		4
        /*0000*/ 	.byte	0x04, 0x2f
        /*0002*/ 	.short	(.L_1 - .L_0)
	.align		4
.L_0:
        /*0004*/ 	.word	index@(_Z6kernelPfS_S_ii)
        /*0008*/ 	.word	0x00000010


	//----- nvinfo : EIATTR_FRAME_SIZE
	.align		4
.L_1:
        /*000c*/ 	.byte	0x04, 0x11
        /*000e*/ 	.short	(.L_3 - .L_2)
	.align		4
.L_2:
        /*0010*/ 	.word	index@(_Z6kernelPfS_S_ii)
        /*0014*/ 	.word	0x00000000


	//----- nvinfo : EIATTR_MIN_STACK_SIZE
	.align		4
.L_3:
        /*0018*/ 	.byte	0x04, 0x12
        /*001a*/ 	.short	(.L_5 - .L_4)
	.align		4
.L_4:
        /*001c*/ 	.word	index@(_Z6kernelPfS_S_ii)
        /*0020*/ 	.word	0x00000000
.L_5:


//--------------------- .nv.compat                --------------------------
	.section	.nv.compat,"",@"SHT_CUDA_COMPAT_INFO"
	.align	4
        /*0000*/ 	.byte	0x02, 0x09, 0x00, 0x00, 0x02, 0x02, 0x01, 0x00, 0x02, 0x05, 0x05, 0x00, 0x03, 0x07, 0x01, 0x01
        /*0010*/ 	.byte	0x02, 0x03, 0x00, 0x00, 0x02, 0x06, 0x01, 0x00, 0x04, 0x0b, 0x08, 0x00, 0x09, 0x00, 0x00, 0x00
        /*0020*/ 	.byte	0x00, 0x00, 0x00, 0x00


//--------------------- .nv.info._Z6kernelPfS_S_ii --------------------------
	.section	.nv.info._Z6kernelPfS_S_ii,"",@"SHT_CUDA_INFO"
	.sectionflags	@""
	.align	4


	//----- nvinfo : EIATTR_CUDA_API_VERSION
	.align		4
        /*0000*/ 	.byte	0x04, 0x37
        /*0002*/ 	.short	(.L_7 - .L_6)
.L_6:
        /*0004*/ 	.word	0x00000082


	//----- nvinfo : EIATTR_KPARAM_INFO
	.align		4
.L_7:
        /*0008*/ 	.byte	0x04, 0x17
        /*000a*/ 	.short	(.L_9 - .L_8)
.L_8:
        /*000c*/ 	.word	0x00000000
        /*0010*/ 	.short	0x0004
        /*0012*/ 	.short	0x001c
        /*0014*/ 	.byte	0x00, 0xf0, 0x11, 0x00


	//----- nvinfo : EIATTR_KPARAM_INFO
	.align		4
.L_9:
        /*0018*/ 	.byte	0x04, 0x17
        /*001a*/ 	.short	(.L_11 - .L_10)
.L_10:
        /*001c*/ 	.word	0x00000000
        /*0020*/ 	.short	0x0003
        /*0022*/ 	.short	0x0018
        /*0024*/ 	.byte	0x00, 0xf0, 0x11, 0x00


	//----- nvinfo : EIATTR_KPARAM_INFO
	.align		4
.L_11:
        /*0028*/ 	.byte	0x04, 0x17
        /*002a*/ 	.short	(.L_13 - .L_12)
.L_12:
        /*002c*/ 	.word	0x00000000
        /*0030*/ 	.short	0x0002
        /*0032*/ 	.short	0x0010
        /*0034*/ 	.byte	0x00, 0xf5, 0x21, 0x00


	//----- nvinfo : EIATTR_KPARAM_INFO
	.align		4
.L_13:
        /*0038*/ 	.byte	0x04, 0x17
        /*003a*/ 	.short	(.L_15 - .L_14)
.L_14:
        /*003c*/ 	.word	0x00000000
        /*0040*/ 	.short	0x0001
        /*0042*/ 	.short	0x0008
        /*0044*/ 	.byte	0x00, 0xf5, 0x21, 0x00


	//----- nvinfo : EIATTR_KPARAM_INFO
	.align		4
.L_15:
        /*0048*/ 	.byte	0x04, 0x17
        /*004a*/ 	.short	(.L_17 - .L_16)
.L_16:
        /*004c*/ 	.word	0x00000000
        /*0050*/ 	.short	0x0000
        /*0052*/ 	.short	0x0000
        /*0054*/ 	.byte	0x00, 0xf5, 0x21, 0x00


	//----- nvinfo : EIATTR_SPARSE_MMA_MASK
	.align		4
.L_17:
        /*0058*/ 	.byte	0x03, 0x50
        /*005a*/ 	.short	0x0000


	//----- nvinfo : EIATTR_MAXREG_COUNT
	.align		4
        /*005c*/ 	.byte	0x03, 0x1b
        /*005e*/ 	.short	0x00ff


	//----- nvinfo : EIATTR_NUM_BARRIERS
	.align		4
        /*0060*/ 	.byte	0x02, 0x4c
        /*0062*/ 	.byte	0x01
	.zero		1


	//----- nvinfo : EIATTR_MERCURY_ISA_VERSION
	.align		4
        /*0064*/ 	.byte	0x03, 0x5f
        /*0066*/ 	.short	0x0101


	//----- nvinfo : EIATTR_VRC_CTA_INIT_COUNT
	.align		4
        /*0068*/ 	.byte	0x02, 0x4a
	.zero		1
	.zero		1


	//----- nvinfo : EIATTR_EXIT_INSTR_OFFSETS
	.align		4
        /*006c*/ 	.byte	0x04, 0x1c
        /*006e*/ 	.short	(.L_19 - .L_18)


	//   ....[0]....
.L_18:
        /*0070*/ 	.word	0x00000310


	//   ....[1]....
        /*0074*/ 	.word	0x00000370


	//----- nvinfo : EIATTR_CRS_STACK_SIZE
	.align		4
.L_19:
        /*0078*/ 	.byte	0x04, 0x1e
        /*007a*/ 	.short	(.L_21 - .L_20)
.L_20:
        /*007c*/ 	.word	0x00000000


	//----- nvinfo : EIATTR_CBANK_PARAM_SIZE
	.align		4
.L_21:
        /*0080*/ 	.byte	0x03, 0x19
        /*0082*/ 	.short	0x0020


	//----- nvinfo : EIATTR_PARAM_CBANK
	.align		4
        /*0084*/ 	.byte	0x04, 0x0a
        /*0086*/ 	.short	(.L_23 - .L_22)
	.align		4
.L_22:
        /*0088*/ 	.word	index@(.nv.constant0._Z6kernelPfS_S_ii)
        /*008c*/ 	.short	0x0380
        /*008e*/ 	.short	0x0020


	//----- nvinfo : EIATTR_SW_WAR
	.align		4
.L_23:
        /*0090*/ 	.byte	0x04, 0x36
        /*0092*/ 	.short	(.L_25 - .L_24)
.L_24:
        /*0094*/ 	.word	0x00000008
.L_25:


//--------------------- .nv.callgraph             --------------------------
	.section	.nv.callgraph,"",@"SHT_CUDA_CALLGRAPH"
	.align	4
	.sectionentsize	8
	.align		4
        /*0000*/ 	.word	0x00000000
	.align		4
        /*0004*/ 	.word	0xffffffff
	.align		4
        /*0008*/ 	.word	0x00000000
	.align		4
        /*000c*/ 	.word	0xfffffffe
	.align		4
        /*0010*/ 	.word	0x00000000
	.align		4
        /*0014*/ 	.word	0xfffffffd
	.align		4
        /*0018*/ 	.word	0x00000000
	.align		4
        /*001c*/ 	.word	0xfffffffc


//--------------------- .text._Z6kernelPfS_S_ii   --------------------------
	.section	.text._Z6kernelPfS_S_ii,"ax",@progbits
	.align	128
        .global         _Z6kernelPfS_S_ii
        .type           _Z6kernelPfS_S_ii,@function
        .size           _Z6kernelPfS_S_ii,(.L_x_4 - _Z6kernelPfS_S_ii)
        .other          _Z6kernelPfS_S_ii,@"STO_CUDA_ENTRY STV_DEFAULT"
_Z6kernelPfS_S_ii:
.text._Z6kernelPfS_S_ii:
[----:B------:R-:W-:Y:S01]  /*0000*/  LDC R1, c[0x0][0x37c] ;  /* 0x0000df00ff017b82 */ /* 0x000fe20000000800 */
[----:B------:R-:W0:Y:S07]  /*0010*/  S2R R11, SR_TID.X ;  /* 0x00000000000b7919 */ /* 0x000e2e0000002100 */
[----:B------:R-:W0:Y:S01]  /*0020*/  LDC R10, c[0x0][0x360] ;  /* 0x0000d800ff0a7b82 */ /* 0x000e220000000800 */
[----:B------:R-:W1:Y:S01]  /*0030*/  LDCU UR8, c[0x0][0x39c] ;  /* 0x00007380ff0877ac */ /* 0x000e620008000800 */
[----:B------:R-:W2:Y:S01]  /*0040*/  S2R R13, SR_TID.Y ;  /* 0x00000000000d7919 */ /* 0x000ea20000002200 */
[----:B------:R-:W3:Y:S05]  /*0050*/  LDCU.64 UR6, c[0x0][0x358] ;  /* 0x00006b00ff0677ac */ /* 0x000eea0008000a00 */
[----:B------:R-:W0:Y:S08]  /*0060*/  S2UR UR4, SR_CTAID.X ;  /* 0x00000000000479c3 */ /* 0x000e300000002500 */
[----:B------:R-:W2:Y:S08]  /*0070*/  S2UR UR5, SR_CTAID.Y ;  /* 0x00000000000579c3 */ /* 0x000eb00000002600 */
[----:B------:R-:W2:Y:S08]  /*0080*/  LDC R0, c[0x0][0x364] ;  /* 0x0000d900ff007b82 */ /* 0x000eb00000000800 */
[----:B------:R-:W4:Y:S01]  /*0090*/  LDC.64 R4, c[0x0][0x388] ;  /* 0x0000e200ff047b82 */ /* 0x000f220000000a00 */
[----:B0-----:R-:W-:-:S07]  /*00a0*/  IMAD R7, R10, UR4, R11 ;  /* 0x000000040a077c24 */ /* 0x001fce000f8e020b */
[----:B------:R-:W0:Y:S01]  /*00b0*/  LDC.64 R2, c[0x0][0x380] ;  /* 0x0000e000ff027b82 */ /* 0x000e220000000a00 */
[----:B--2---:R-:W-:-:S04]  /*00c0*/  IMAD R0, R0, UR5, R13 ;  /* 0x0000000500007c24 */ /* 0x004fc8000f8e020d */
[----:B-1----:R-:W-:Y:S02]  /*00d0*/  IMAD R9, R0, UR8, R7 ;  /* 0x0000000800097c24 */ /* 0x002fe4000f8e0207 */
[----:B----4-:R-:W-:-:S06]  /*00e0*/  IMAD.WIDE R4, R7, 0x4, R4 ;  /* 0x0000000407047825 */ /* 0x010fcc00078e0204 */
[----:B---3--:R-:W2:Y:S01]  /*00f0*/  LDG.E R5, desc[UR6][R4.64] ;  /* 0x0000000604057981 */ /* 0x008ea2000c1e1900 */
[----:B0-----:R-:W-:-:S06]  /*0100*/  IMAD.WIDE R2, R9, 0x4, R2 ;  /* 0x0000000409027825 */ /* 0x001fcc00078e0202 */
[----:B------:R-:W2:Y:S01]  /*0110*/  LDG.E R2, desc[UR6][R2.64] ;  /* 0x0000000602027981 */ /* 0x000ea2000c1e1900 */
[----:B------:R-:W0:Y:S01]  /*0120*/  S2UR UR5, SR_CgaCtaId ;  /* 0x00000000000579c3 */ /* 0x000e220000008800 */
[C---:B------:R-:W-:Y:S01]  /*0130*/  ISETP.GE.U32.AND P0, PT, R10.reuse, 0x2, PT ;  /* 0x000000020a00780c */ /* 0x040fe20003f06070 */
[----:B------:R-:W-:Y:S01]  /*0140*/  IMAD R8, R10, R13, RZ ;  /* 0x0000000d0a087224 */ /* 0x000fe200078e02ff */
[----:B------:R-:W-:Y:S02]  /*0150*/  UMOV UR4, 0x400 ;  /* 0x0000040000047882 */ /* 0x000fe40000000000 */
[----:B------:R-:W-:Y:S02]  /*0160*/  ISETP.GE.OR P0, PT, R7, UR8, !P0 ;  /* 0x0000000807007c0c */ /* 0x000fe4000c706670 */
[----:B------:R-:W-:Y:S01]  /*0170*/  IADD3 R9, PT, PT, R8, R11, RZ ;  /* 0x0000000b08097210 */ /* 0x000fe20007ffe0ff */
[----:B------:R-:W-:Y:S01]  /*0180*/  BSSY B0, `(.L_x_0) ;  /* 0x0000018000007945 */ /* 0x000fe20003800000 */
[----:B------:R-:W-:Y:S01]  /*0190*/  ISETP.NE.AND P1, PT, R11, RZ, PT ;  /* 0x000000ff0b00720c */ /* 0x000fe20003f25270 */
[----:B0-----:R-:W-:-:S06]  /*01a0*/  ULEA UR4, UR5, UR4, 0x18 ;  /* 0x0000000405047291 */ /* 0x001fcc000f8ec0ff */
[----:B------:R-:W-:Y:S01]  /*01b0*/  LEA R9, R9, UR4, 0x2 ;  /* 0x0000000409097c11 */ /* 0x000fe2000f8e10ff */
[----:B--2---:R-:W-:-:S05]  /*01c0*/  FMUL R6, R2, R5 ;  /* 0x0000000502067220 */ /* 0x004fca0000400000 */
[----:B------:R0:W-:Y:S01]  /*01d0*/  STS [R9], R6 ;  /* 0x0000000609007388 */ /* 0x0001e20000000800 */
[----:B------:R-:W-:Y:S06]  /*01e0*/  BAR.SYNC.DEFER_BLOCKING 0x0 ;  /* 0x0000000000007b1d */ /* 0x000fec0000010000 */
[----:B------:R-:W-:Y:S05]  /*01f0*/  @P0 BRA `(.L_x_1) ;  /* 0x0000000000400947 */ /* 0x000fea0003800000 */
[----:B------:R-:W1:Y:S01]  /*0200*/  LDC R12, c[0x0][0x39c] ;  /* 0x0000e700ff0c7b82 */ /* 0x000e620000000800 */
[----:B------:R-:W-:-:S07]  /*0210*/  MOV R2, R10 ;  /* 0x0000000a00027202 */ /* 0x000fce0000000f00 */
.L_x_2:
[----:B0-----:R-:W-:-:S05]  /*0220*/  SHF.R.U32.HI R6, RZ, 0x1, R2 ;  /* 0x00000001ff067819 */ /* 0x001fca0000011602 */
[----:B------:R-:W-:-:S05]  /*0230*/  IMAD.IADD R3, R7, 0x1, R6 ;  /* 0x0000000107037824 */ /* 0x000fca00078e0206 */
[----:B-1----:R-:W-:-:S04]  /*0240*/  ISETP.GE.AND P0, PT, R3, R12, PT ;  /* 0x0000000c0300720c */ /* 0x002fc80003f06270 */
[----:B------:R-:W-:-:S13]  /*0250*/  ISETP.GE.U32.OR P0, PT, R11, R6, P0 ;  /* 0x000000060b00720c */ /* 0x000fda0000706470 */
[----:B------:R-:W-:Y:S01]  /*0260*/  @!P0 LEA R3, R6, R9, 0x2 ;  /* 0x0000000906038211 */ /* 0x000fe200078e10ff */
[----:B------:R-:W-:Y:S01]  /*0270*/  @!P0 LDS R4, [R9] ;  /* 0x0000000009048984 */ /* 0x000fe20000000800 */
[----:B------:R-:W-:Y:S05]  /*0280*/  @!P0 WARPSYNC.ALL ;  /* 0x0000000000008948 */ /* 0x000fea0003800000 */
[----:B------:R-:W0:Y:S02]  /*0290*/  @!P0 LDS R3, [R3] ;  /* 0x0000000003038984 */ /* 0x000e240000000800 */
[----:B0-----:R-:W-:-:S05]  /*02a0*/  @!P0 FADD R4, R3, R4 ;  /* 0x0000000403048221 */ /* 0x001fca0000000000 */
[----:B------:R2:W-:Y:S01]  /*02b0*/  @!P0 STS [R9], R4 ;  /* 0x0000000409008388 */ /* 0x0005e20000000800 */
[----:B------:R-:W-:Y:S01]  /*02c0*/  @!P0 BAR.SYNC.DEFER_BLOCKING 0x0 ;  /* 0x0000000000008b1d */ /* 0x000fe20000010000 */
[----:B------:R-:W-:Y:S01]  /*02d0*/  ISETP.GT.U32.AND P0, PT, R2, 0x3, PT ;  /* 0x000000030200780c */ /* 0x000fe20003f04070 */
[----:B------:R-:W-:-:S12]  /*02e0*/  IMAD.MOV.U32 R2, RZ, RZ, R6 ;  /* 0x000000ffff027224 */ /* 0x000fd800078e0006 */
[----:B--2---:R-:W-:Y:S05]  /*02f0*/  @P0 BRA `(.L_x_2) ;  /* 0xfffffffc00c80947 */ /* 0x004fea000383ffff */
.L_x_1:
[----:B------:R-:W-:Y:S05]  /*0300*/  BSYNC B0 ;  /* 0x0000000000007941 */ /* 0x000fea0003800000 */
.L_x_0:
[----:B------:R-:W-:Y:S05]  /*0310*/  @P1 EXIT ;  /* 0x000000000000194d */ /* 0x000fea0003800000 */
[----:B------:R-:W-:Y:S01]  /*0320*/  LEA R8, R8, UR4, 0x2 ;  /* 0x0000000408087c11 */ /* 0x000fe2000f8e10ff */
[----:B------:R-:W1:Y:S04]  /*0330*/  LDC.64 R2, c[0x0][0x390] ;  /* 0x0000e400ff027b82 */ /* 0x000e680000000a00 */
[----:B------:R-:W2:Y:S01]  /*0340*/  LDS R5, [R8] ;  /* 0x0000000008057984 */ /* 0x000ea20000000800 */
[----:B-1----:R-:W-:-:S05]  /*0350*/  IMAD.WIDE.U32 R2, R0, 0x4, R2 ;  /* 0x0000000400027825 */ /* 0x002fca00078e0002 */
[----:B--2---:R-:W-:Y:S01]  /*0360*/  REDG.E.ADD.F32.FTZ.RN.STRONG.GPU desc[UR6][R2.64], R5 ;  /* 0x00000005020079a6 */ /* 0x004fe2000c12f306 */
[----:B------:R-:W-:Y:S05]  /*0370*/  EXIT ;  /* 0x000000000000794d */ /* 0x000fea0003800000 */
.L_x_3:
[----:B------:R-:W-:-:S00]  /*0380*/  BRA `(.L_x_3) ;  /* 0xfffffffc00fc7947 */ /* 0x000fc0000383ffff */
[----:B------:R-:W-:-:S00]  /*0390*/  NOP ;  /* 0x0000000000007918 */ /* 0x000fc00000000000 */
        /* <DEDUP_REMOVED lines=14> */
.L_x_4:


//--------------------- .nv.shared._Z6kernelPfS_S_ii --------------------------
	.section	.nv.shared._Z6kernelPfS_S_ii,"aw",@nobits
	.sectionflags	@""
	.align	4
.nv.shared._Z6kernelPfS_S_ii:
	.zero		5120


//--------------------- .nv.shared.reserved.0     --------------------------
	.section	.nv.shared.reserved.0,"aw",@nobits
	.weak		__nv_reservedSMEM_offset_0_alias
	.size		__nv_reservedSMEM_offset_0_alias, 0, 64
	.other		__nv_reservedSMEM_offset_0_alias,@"STO_CUDA_RESERVED_SHARED STV_DEFAULT"
__nv_reservedSMEM_offset_0_alias:
	.zero		0
	.zero		64


//--------------------- .nv.constant0._Z6kernelPfS_S_ii --------------------------
	.section	.nv.constant0._Z6kernelPfS_S_ii,"a",@progbits
	.sectionflags	@""
	.align	4
.nv.constant0._Z6kernelPfS_S_ii:
	.zero		928


//--------------------- SYMBOLS --------------------------

	.type		.nv.reservedSmem.offset0,@object
	.size		.nv.reservedSmem.offset0,0x4
	.type		.nv.reservedSmem.cap,@object
	.size		.nv.reservedSmem.cap,0x4
